	.headerflags	@"EF_CUDA_TEXMODE_UNIFIED EF_CUDA_64BIT_ADDRESS EF_CUDA_ACCELERATORS EF_CUDA_SM90 EF_CUDA_VIRTUAL_SM(EF_CUDA_SM90)"
	.elftype	@"ET_EXEC"


//--------------------- .nv.info                  --------------------------
	.section	.nv.info,"",@"SHT_CUDA_INFO"
	.align	4


	//----- nvinfo : EIATTR_REGCOUNT
	.align		4
        /*0000*/ 	.byte	0x04, 0x2f
        /*0002*/ 	.short	(.L_1 - .L_0)
	.align		4
.L_0:
        /*0004*/ 	.word	index@(triton_poi_fused__scaled_dot_product_flash_attention__to_copy_clone_constant_pad_nd_0)
        /*0008*/ 	.word	0x0000000d


	//----- nvinfo : EIATTR_MIN_STACK_SIZE
	.align		4
.L_1:
        /*000c*/ 	.byte	0x04, 0x12
        /*000e*/ 	.short	(.L_3 - .L_2)
	.align		4
.L_2:
        /*0010*/ 	.word	index@(triton_poi_fused__scaled_dot_product_flash_attention__to_copy_clone_constant_pad_nd_0)
        /*0014*/ 	.word	0x00000000


	//----- nvinfo : EIATTR_FRAME_SIZE
	.align		4
.L_3:
        /*0018*/ 	.byte	0x04, 0x11
        /*001a*/ 	.short	(.L_5 - .L_4)
	.align		4
.L_4:
        /*001c*/ 	.word	index@(triton_poi_fused__scaled_dot_product_flash_attention__to_copy_clone_constant_pad_nd_0)
        /*0020*/ 	.word	0x00000000


	//----- nvinfo : EIATTR_MIN_STACK_SIZE
	.align		4
.L_5:
        /*0024*/ 	.byte	0x04, 0x12
        /*0026*/ 	.short	(.L_7 - .L_6)
	.align		4
.L_6:
        /*0028*/ 	.word	index@(triton_poi_fused__scaled_dot_product_flash_attention__to_copy_clone_constant_pad_nd_0)
        /*002c*/ 	.word	0x00000000
.L_7:


//--------------------- .nv.info.triton_poi_fused__scaled_dot_product_flash_attention__to_copy_clone_constant_pad_nd_0 --------------------------
	.section	.nv.info.triton_poi_fused__scaled_dot_product_flash_attention__to_copy_clone_constant_pad_nd_0,"",@"SHT_CUDA_INFO"
	.sectionflags	@""
	.align	4


	//----- nvinfo : EIATTR_CUDA_API_VERSION
	.align		4
        /*0000*/ 	.byte	0x04, 0x37
        /*0002*/ 	.short	(.L_9 - .L_8)
.L_8:
        /*0004*/ 	.word	0x0000007c


	//----- nvinfo : EIATTR_KPARAM_INFO
	.align		4
.L_9:
        /*0008*/ 	.byte	0x04, 0x17
        /*000a*/ 	.short	(.L_11 - .L_10)
.L_10:
        /*000c*/ 	.word	0x00000000
        /*0010*/ 	.short	0x0002
        /*0012*/ 	.short	0x0010
        /*0014*/ 	.byte	0x00, 0xf0, 0x11, 0x00


	//----- nvinfo : EIATTR_KPARAM_INFO
	.align		4
.L_11:
        /*0018*/ 	.byte	0x04, 0x17
        /*001a*/ 	.short	(.L_13 - .L_12)
.L_12:
        /*001c*/ 	.word	0x00000000
        /*0020*/ 	.short	0x0001
        /*0022*/ 	.short	0x0008
        /*0024*/ 	.byte	0x00, 0xf4, 0x21, 0x00


	//----- nvinfo : EIATTR_KPARAM_INFO
	.align		4
.L_13:
        /*0028*/ 	.byte	0x04, 0x17
        /*002a*/ 	.short	(.L_15 - .L_14)
.L_14:
        /*002c*/ 	.word	0x00000000
        /*0030*/ 	.short	0x0000
        /*0032*/ 	.short	0x0000
        /*0034*/ 	.byte	0x00, 0xf4, 0x21, 0x00


	//----- nvinfo : EIATTR_SPARSE_MMA_MASK
	.align		4
.L_15:
        /*0038*/ 	.byte	0x03, 0x50
        /*003a*/ 	.short	0x0000


	//----- nvinfo : EIATTR_MAXREG_COUNT
	.align		4
        /*003c*/ 	.byte	0x03, 0x1b
        /*003e*/ 	.short	0x00ff


	//----- nvinfo : EIATTR_EXIT_INSTR_OFFSETS
	.align		4
        /*0040*/ 	.byte	0x04, 0x1c
        /*0042*/ 	.short	(.L_17 - .L_16)


	//   ....[0]....
.L_16:
        /*0044*/ 	.word	0x00000290


	//   ....[1]....
        /*0048*/ 	.word	0x000002c0


	//----- nvinfo : EIATTR_REQNTID
	.align		4
.L_17:
        /*004c*/ 	.byte	0x04, 0x10
        /*004e*/ 	.short	(.L_19 - .L_18)
.L_18:
        /*0050*/ 	.word	0x00000080
        /*0054*/ 	.word	0x00000001
        /*0058*/ 	.word	0x00000001


	//----- nvinfo : EIATTR_CBANK_PARAM_SIZE
	.align		4
.L_19:
        /*005c*/ 	.byte	0x03, 0x19
        /*005e*/ 	.short	0x0014


	//----- nvinfo : EIATTR_PARAM_CBANK
	.align		4
        /*0060*/ 	.byte	0x04, 0x0a
        /*0062*/ 	.short	(.L_21 - .L_20)
	.align		4
.L_20:
        /*0064*/ 	.word	index@(.nv.constant0.triton_poi_fused__scaled_dot_product_flash_attention__to_copy_clone_constant_pad_nd_0)
        /*0068*/ 	.short	0x0210
        /*006a*/ 	.short	0x0014


	//----- nvinfo : EIATTR_SW_WAR
	.align		4
.L_21:
        /*006c*/ 	.byte	0x04, 0x36
        /*006e*/ 	.short	(.L_23 - .L_22)
.L_22:
        /*0070*/ 	.word	0x00000008
.L_23:


//--------------------- .nv.callgraph             --------------------------
	.section	.nv.callgraph,"",@"SHT_CUDA_CALLGRAPH"
	.align	4
	.sectionentsize	8
	.align		4
        /*0000*/ 	.word	0x00000000
	.align		4
        /*0004*/ 	.word	0xffffffff
	.align		4
        /*0008*/ 	.word	0x00000000
	.align		4
        /*000c*/ 	.word	0xfffffffe
	.align		4
        /*0010*/ 	.word	0x00000000
	.align		4
        /*0014*/ 	.word	0xfffffffd
	.align		4
        /*0018*/ 	.word	0x00000000
	.align		4
        /*001c*/ 	.word	0xfffffffc


//--------------------- .text.triton_poi_fused__scaled_dot_product_flash_attention__to_copy_clone_constant_pad_nd_0 --------------------------
	.section	.text.triton_poi_fused__scaled_dot_product_flash_attention__to_copy_clone_constant_pad_nd_0,"ax",@progbits
	.align	128
        .global         triton_poi_fused__scaled_dot_product_flash_attention__to_copy_clone_constant_pad_nd_0
        .type           triton_poi_fused__scaled_dot_product_flash_attention__to_copy_clone_constant_pad_nd_0,@function
        .size           triton_poi_fused__scaled_dot_product_flash_attention__to_copy_clone_constant_pad_nd_0,(.L_x_1 - triton_poi_fused__scaled_dot_product_flash_attention__to_copy_clone_constant_pad_nd_0)
        .other          triton_poi_fused__scaled_dot_product_flash_attention__to_copy_clone_constant_pad_nd_0,@"STO_CUDA_ENTRY STV_DEFAULT"
triton_poi_fused__scaled_dot_product_flash_attention__to_copy_clone_constant_pad_nd_0:
.text.triton_poi_fused__scaled_dot_product_flash_attention__to_copy_clone_constant_pad_nd_0:
[----:B------:R-:W0:Y:S02]  /*0000*/  LDC R1, c[0x0][0x28] ;  /* 0x00000a00ff017b82 */ /* 0x000e240000000800 */
[----:B------:R-:W1:Y:S01]  /*0010*/  S2R R0, SR_TID.X ;  /* 0x0000000000007919 */ /* 0x000e620000002100 */
[----:B------:R-:W-:Y:S01]  /*0020*/  ULDC.64 UR4, c[0x0][0x208] ;  /* 0x0000820000047ab9 */ /* 0x000fe20000000a00 */
[----:B------:R-:W2:Y:S01]  /*0030*/  S2R R3, SR_CTAID.X ;  /* 0x0000000000037919 */ /* 0x000ea20000002500 */
[----:B-1----:R-:W-:Y:S01]  /*0040*/  IMAD.SHL.U32 R0, R0, 0x2, RZ ;  /* 0x0000000200007824 */ /* 0x002fe200078e00ff */
[----:B--2---:R-:W-:-:S04]  /*0050*/  SHF.R.S32.HI R5, RZ, 0x17, R3 ;  /* 0x00000017ff057819 */ /* 0x004fc80000011403 */
[----:B------:R-:W-:Y:S02]  /*0060*/  LOP3.LUT R0, R0, 0xfe, RZ, 0xc0, !PT ;  /* 0x000000fe00007812 */ /* 0x000fe400078ec0ff */
[----:B------:R-:W-:-:S03]  /*0070*/  SGXT R5, R5, 0x1 ;  /* 0x000000010505781a */ /* 0x000fc60000000200 */
[----:B------:R-:W-:-:S05]  /*0080*/  IMAD R0, R3, 0x100, R0 ;  /* 0x0000010003007824 */ /* 0x000fca00078e0200 */
[CC--:B------:R-:W-:Y:S02]  /*0090*/  LEA.HI R2, R5.reuse, R0.reuse, RZ, 0x5 ;  /* 0x0000000005027211 */ /* 0x0c0fe400078f28ff */
[CC--:B------:R-:W-:Y:S02]  /*00a0*/  LEA.HI R4, R5.reuse, R0.reuse, RZ, 0x3 ;  /* 0x0000000005047211 */ /* 0x0c0fe400078f18ff */
[----:B------:R-:W-:Y:S02]  /*00b0*/  SHF.R.S32.HI R7, RZ, 0x5, R2 ;  /* 0x00000005ff077819 */ /* 0x000fe40000011402 */
[----:B------:R-:W1:Y:S01]  /*00c0*/  LDC.64 R2, c[0x0][0x210] ;  /* 0x00008400ff027b82 */ /* 0x000e620000000a00 */
[----:B------:R-:W-:Y:S02]  /*00d0*/  LEA.HI R6, R5, R0, RZ, 0x7 ;  /* 0x0000000005067211 */ /* 0x000fe400078f38ff */
[----:B------:R-:W-:Y:S02]  /*00e0*/  LEA.HI R9, R7, R7, RZ, 0x2 ;  /* 0x0000000707097211 */ /* 0x000fe400078f10ff */
[----:B------:R-:W-:-:S02]  /*00f0*/  SHF.R.S32.HI R8, RZ, 0x3, R4 ;  /* 0x00000003ff087819 */ /* 0x000fc40000011404 */
[----:B------:R-:W-:Y:S02]  /*0100*/  LOP3.LUT R5, R4, 0xfffffff8, RZ, 0xc0, !PT ;  /* 0xfffffff804057812 */ /* 0x000fe400078ec0ff */
[----:B------:R-:W-:Y:S02]  /*0110*/  LOP3.LUT R10, R9, 0x3ffffffc, RZ, 0xc0, !PT ;  /* 0x3ffffffc090a7812 */ /* 0x000fe400078ec0ff */
[----:B------:R-:W-:Y:S01]  /*0120*/  SHF.R.S32.HI R6, RZ, 0x7, R6 ;  /* 0x00000007ff067819 */ /* 0x000fe20000011406 */
[----:B------:R-:W-:Y:S01]  /*0130*/  IMAD.IADD R5, R0, 0x1, -R5 ;  /* 0x0000000100057824 */ /* 0x000fe200078e0a05 */
[----:B------:R-:W-:Y:S01]  /*0140*/  LEA.HI R4, R8, R8, RZ, 0x2 ;  /* 0x0000000808047211 */ /* 0x000fe200078f10ff */
[----:B------:R-:W-:Y:S02]  /*0150*/  IMAD.IADD R10, R7, 0x1, -R10 ;  /* 0x00000001070a7824 */ /* 0x000fe400078e0a0a */
[----:B------:R-:W-:Y:S01]  /*0160*/  IMAD R9, R6, 0x40, R5 ;  /* 0x0000004006097824 */ /* 0x000fe200078e0205 */
[----:B------:R-:W-:-:S02]  /*0170*/  LOP3.LUT R7, R4, 0xffffffc, RZ, 0xc0, !PT ;  /* 0x0ffffffc04077812 */ /* 0x000fc400078ec0ff */
[----:B------:R-:W-:Y:S01]  /*0180*/  ISETP.GE.AND P0, PT, R5, 0x4, PT ;  /* 0x000000040500780c */ /* 0x000fe20003f06270 */
[----:B------:R-:W-:Y:S01]  /*0190*/  IMAD R10, R10, 0x4, R9 ;  /* 0x000000040a0a7824 */ /* 0x000fe200078e0209 */
[----:B------:R-:W2:Y:S01]  /*01a0*/  LDC.64 R4, c[0x0][0x218] ;  /* 0x00008600ff047b82 */ /* 0x000ea20000000a00 */
[----:B------:R-:W-:Y:S01]  /*01b0*/  IMAD.IADD R7, R8, 0x1, -R7 ;  /* 0x0000000108077824 */ /* 0x000fe200078e0a07 */
[----:B------:R-:W-:-:S03]  /*01c0*/  ISETP.LT.AND P1, PT, R0, 0x200, !P0 ;  /* 0x000002000000780c */ /* 0x000fc60004721270 */
[----:B------:R-:W-:-:S04]  /*01d0*/  IMAD R7, R7, 0x10, R10 ;  /* 0x0000001007077824 */ /* 0x000fc800078e020a */
[----:B-1----:R-:W-:Y:S01]  /*01e0*/  IMAD.WIDE R2, R7, 0x4, R2 ;  /* 0x0000000407027825 */ /* 0x002fe200078e0202 */
[----:B------:R-:W-:-:S06]  /*01f0*/  CS2R R6, SRZ ;  /* 0x0000000000067805 */ /* 0x000fcc000001ff00 */
[----:B------:R-:W3:Y:S01]  /*0200*/  @P1 LDG.E.64 R6, desc[UR4][R2.64] ;  /* 0x0000000402061981 */ /* 0x000ee2000c1e1b00 */
[----:B--2---:R-:W-:Y:S01]  /*0210*/  IMAD.WIDE R4, R0, 0x2, R4 ;  /* 0x0000000200047825 */ /* 0x004fe200078e0204 */
[----:B---3--:R-:W-:Y:S02]  /*0220*/  SEL R6, R6, RZ, P1 ;  /* 0x000000ff06067207 */ /* 0x008fe40000800000 */
[----:B------:R-:W-:Y:S02]  /*0230*/  SEL R7, R7, RZ, P1 ;  /* 0x000000ff07077207 */ /* 0x000fe40000800000 */
[----:B------:R-:W-:Y:S02]  /*0240*/  ISETP.GE.AND P1, PT, R0, 0x200, PT ;  /* 0x000002000000780c */ /* 0x000fe40003f26270 */
[----:B------:R-:W-:-:S04]  /*0250*/  F2FP.F16.F32.PACK_AB R6, R7, R6 ;  /* 0x000000060706723e */ /* 0x000fc800000000ff */
[C---:B------:R-:W-:Y:S02]  /*0260*/  PRMT R7, R6.reuse, 0x7632, R7 ;  /* 0x0000763206077816 */ /* 0x040fe40000000007 */
[----:B------:R-:W-:Y:S02]  /*0270*/  SEL R6, R6, RZ, !P0 ;  /* 0x000000ff06067207 */ /* 0x000fe40004000000 */
[----:B------:R-:W-:-:S03]  /*0280*/  SEL R7, R7, RZ, !P0 ;  /* 0x000000ff07077207 */ /* 0x000fc60004000000 */
[----:B------:R-:W-:Y:S05]  /*0290*/  @P1 EXIT ;  /* 0x000000000000194d */ /* 0x000fea0003800000 */
[----:B------:R-:W-:-:S05]  /*02a0*/  PRMT R7, R6, 0x5410, R7 ;  /* 0x0000541006077816 */ /* 0x000fca0000000007 */
[----:B------:R-:W-:Y:S01]  /*02b0*/  STG.E desc[UR4][R4.64], R7 ;  /* 0x0000000704007986 */ /* 0x000fe2000c101904 */
[----:B------:R-:W-:Y:S05]  /*02c0*/  EXIT ;  /* 0x000000000000794d */ /* 0x000fea0003800000 */
.L_x_0:
[----:B------:R-:W-:-:S00]  /*02d0*/  BRA `(.L_x_0) ;  /* 0xfffffffc00fc7947 */ /* 0x000fc0000383ffff */
[----:B------:R-:W-:-:S00]  /*02e0*/  NOP ;  /* 0x0000000000007918 */ /* 0x000fc00000000000 */
        /* <DEDUP_REMOVED lines=9> */
.L_x_1:


//--------------------- .nv.constant0.triton_poi_fused__scaled_dot_product_flash_attention__to_copy_clone_constant_pad_nd_0 --------------------------
	.section	.nv.constant0.triton_poi_fused__scaled_dot_product_flash_attention__to_copy_clone_constant_pad_nd_0,"a",@progbits
	.sectionflags	@""
	.align	4
.nv.constant0.triton_poi_fused__scaled_dot_product_flash_attention__to_copy_clone_constant_pad_nd_0:
	.zero		548
